//
// Generated by NVIDIA NVVM Compiler
//
// Compiler Build ID: CL-36424714
// Cuda compilation tools, release 13.0, V13.0.88
// Based on NVVM 20.0.0
//

.version 9.0
.target sm_100
.address_size 64

	// .globl	_Z10vector_addPmS_S_i

.visible .entry _Z10vector_addPmS_S_i(
	.param .u64 .ptr .align 1 _Z10vector_addPmS_S_i_param_0,
	.param .u64 .ptr .align 1 _Z10vector_addPmS_S_i_param_1,
	.param .u64 .ptr .align 1 _Z10vector_addPmS_S_i_param_2,
	.param .u32 _Z10vector_addPmS_S_i_param_3
)
{
	.reg .pred 	%p<2>;
	.reg .b32 	%r<6>;
	.reg .b64 	%rd<14>;

	ld.param.u64 	%rd1, [_Z10vector_addPmS_S_i_param_0];
	ld.param.u64 	%rd2, [_Z10vector_addPmS_S_i_param_1];
	ld.param.u64 	%rd3, [_Z10vector_addPmS_S_i_param_2];
	ld.param.u32 	%r2, [_Z10vector_addPmS_S_i_param_3];
	mov.u32 	%r3, %ctaid.x;
	mov.u32 	%r4, %ntid.x;
	mov.u32 	%r5, %tid.x;
	mad.lo.s32 	%r1, %r3, %r4, %r5;
	setp.ge.s32 	%p1, %r1, %r2;
	@%p1 bra 	$L__BB0_2;
	cvta.to.global.u64 	%rd4, %rd2;
	cvta.to.global.u64 	%rd5, %rd3;
	cvta.to.global.u64 	%rd6, %rd1;
	mul.wide.s32 	%rd7, %r1, 8;
	add.s64 	%rd8, %rd4, %rd7;
	ld.global.u64 	%rd9, [%rd8];
	add.s64 	%rd10, %rd5, %rd7;
	ld.global.u64 	%rd11, [%rd10];
	add.s64 	%rd12, %rd11, %rd9;
	add.s64 	%rd13, %rd6, %rd7;
	st.global.u64 	[%rd13], %rd12;
$L__BB0_2:
	ret;

}
	// .globl	_Z15vector_multiplyPmS_S_i
.visible .entry _Z15vector_multiplyPmS_S_i(
	.param .u64 .ptr .align 1 _Z15vector_multiplyPmS_S_i_param_0,
	.param .u64 .ptr .align 1 _Z15vector_multiplyPmS_S_i_param_1,
	.param .u64 .ptr .align 1 _Z15vector_multiplyPmS_S_i_param_2,
	.param .u32 _Z15vector_multiplyPmS_S_i_param_3
)
{
	.reg .pred 	%p<2>;
	.reg .b32 	%r<6>;
	.reg .b64 	%rd<14>;

	ld.param.u64 	%rd1, [_Z15vector_multiplyPmS_S_i_param_0];
	ld.param.u64 	%rd2, [_Z15vector_multiplyPmS_S_i_param_1];
	ld.param.u64 	%rd3, [_Z15vector_multiplyPmS_S_i_param_2];
	ld.param.u32 	%r2, [_Z15vector_multiplyPmS_S_i_param_3];
	mov.u32 	%r3, %ctaid.x;
	mov.u32 	%r4, %ntid.x;
	mov.u32 	%r5, %tid.x;
	mad.lo.s32 	%r1, %r3, %r4, %r5;
	setp.ge.s32 	%p1, %r1, %r2;
	@%p1 bra 	$L__BB1_2;
	cvta.to.global.u64 	%rd4, %rd2;
	cvta.to.global.u64 	%rd5, %rd3;
	cvta.to.global.u64 	%rd6, %rd1;
	mul.wide.s32 	%rd7, %r1, 8;
	add.s64 	%rd8, %rd4, %rd7;
	ld.global.u64 	%rd9, [%rd8];
	add.s64 	%rd10, %rd5, %rd7;
	ld.global.u64 	%rd11, [%rd10];
	mul.lo.s64 	%rd12, %rd11, %rd9;
	add.s64 	%rd13, %rd6, %rd7;
	st.global.u64 	[%rd13], %rd12;
$L__BB1_2:
	ret;

}
	// .globl	_Z10vector_shlPmS_S_i
.visible .entry _Z10vector_shlPmS_S_i(
	.param .u64 .ptr .align 1 _Z10vector_shlPmS_S_i_param_0,
	.param .u64 .ptr .align 1 _Z10vector_shlPmS_S_i_param_1,
	.param .u64 .ptr .align 1 _Z10vector_shlPmS_S_i_param_2,
	.param .u32 _Z10vector_shlPmS_S_i_param_3
)
{
	.reg .pred 	%p<2>;
	.reg .b32 	%r<7>;
	.reg .b64 	%rd<13>;

	ld.param.u64 	%rd1, [_Z10vector_shlPmS_S_i_param_0];
	ld.param.u64 	%rd2, [_Z10vector_shlPmS_S_i_param_1];
	ld.param.u64 	%rd3, [_Z10vector_shlPmS_S_i_param_2];
	ld.param.u32 	%r2, [_Z10vector_shlPmS_S_i_param_3];
	mov.u32 	%r3, %ctaid.x;
	mov.u32 	%r4, %ntid.x;
	mov.u32 	%r5, %tid.x;
	mad.lo.s32 	%r1, %r3, %r4, %r5;
	setp.ge.s32 	%p1, %r1, %r2;
	@%p1 bra 	$L__BB2_2;
	cvta.to.global.u64 	%rd4, %rd2;
	cvta.to.global.u64 	%rd5, %rd3;
	cvta.to.global.u64 	%rd6, %rd1;
	mul.wide.s32 	%rd7, %r1, 8;
	add.s64 	%rd8, %rd4, %rd7;
	ld.global.u64 	%rd9, [%rd8];
	add.s64 	%rd10, %rd5, %rd7;
	ld.global.u32 	%r6, [%rd10];
	shl.b64 	%rd11, %rd9, %r6;
	add.s64 	%rd12, %rd6, %rd7;
	st.global.u64 	[%rd12], %rd11;
$L__BB2_2:
	ret;

}
	// .globl	_Z10vector_shrPmS_S_i
.visible .entry _Z10vector_shrPmS_S_i(
	.param .u64 .ptr .align 1 _Z10vector_shrPmS_S_i_param_0,
	.param .u64 .ptr .align 1 _Z10vector_shrPmS_S_i_param_1,
	.param .u64 .ptr .align 1 _Z10vector_shrPmS_S_i_param_2,
	.param .u32 _Z10vector_shrPmS_S_i_param_3
)
{
	.reg .pred 	%p<2>;
	.reg .b32 	%r<7>;
	.reg .b64 	%rd<13>;

	ld.param.u64 	%rd1, [_Z10vector_shrPmS_S_i_param_0];
	ld.param.u64 	%rd2, [_Z10vector_shrPmS_S_i_param_1];
	ld.param.u64 	%rd3, [_Z10vector_shrPmS_S_i_param_2];
	ld.param.u32 	%r2, [_Z10vector_shrPmS_S_i_param_3];
	mov.u32 	%r3, %ctaid.x;
	mov.u32 	%r4, %ntid.x;
	mov.u32 	%r5, %tid.x;
	mad.lo.s32 	%r1, %r3, %r4, %r5;
	setp.ge.s32 	%p1, %r1, %r2;
	@%p1 bra 	$L__BB3_2;
	cvta.to.global.u64 	%rd4, %rd2;
	cvta.to.global.u64 	%rd5, %rd3;
	cvta.to.global.u64 	%rd6, %rd1;
	mul.wide.s32 	%rd7, %r1, 8;
	add.s64 	%rd8, %rd4, %rd7;
	ld.global.u64 	%rd9, [%rd8];
	add.s64 	%rd10, %rd5, %rd7;
	ld.global.u32 	%r6, [%rd10];
	shr.u64 	%rd11, %rd9, %r6;
	add.s64 	%rd12, %rd6, %rd7;
	st.global.u64 	[%rd12], %rd11;
$L__BB3_2:
	ret;

}


// ===== COMPILED SASS (sm_100) =====

	.target	sm_100

	.elftype	@"ET_EXEC"


//--------------------- .note.nv.tkinfo           --------------------------
	.section	.note.nv.tkinfo,"",@"SHT_NOTE"
	.sectionflags	@"SHF_NOTE_NV_TKINFO"
	.tkinfo
        /*0018*/ 	.word	0x00000002
        /*0030*/ 	.string	""
        /*0030*/ 	.string	"ptxas"
        /*0030*/ 	.string	"Cuda compilation tools, release 13.0, V13.0.88"
        /*0030*/ 	.string	"Build cuda_13.0.r13.0/compiler.36424714_0"
        /*0030*/ 	.string	"-arch sm_100 -m 64 "



//--------------------- .note.nv.cuinfo           --------------------------
	.section	.note.nv.cuinfo,"",@"SHT_NOTE"
	.sectionflags	@"SHF_NOTE_NV_CUINFO"
        /*0018*/ 	.short	0x0002
        /*001a*/ 	.short	0x0064
        /*001c*/ 	.short	0x0082
	.zero		2


//--------------------- .nv.info                  --------------------------
	.section	.nv.info,"",@"SHT_CUDA_INFO"
	.align	4


	//----- nvinfo : EIATTR_REGCOUNT
	.align		4
        /*0000*/ 	.byte	0x04, 0x2f
        /*0002*/ 	.short	(.L_1 - .L_0)
	.align		4
.L_0:
        /*0004*/ 	.word	index@(_Z10vector_addPmS_S_i)
        /*0008*/ 	.word	0x0000000e


	//----- nvinfo : EIATTR_FRAME_SIZE
	.align		4
.L_1:
        /*000c*/ 	.byte	0x04, 0x11
        /*000e*/ 	.short	(.L_3 - .L_2)
	.align		4
.L_2:
        /*0010*/ 	.word	index@(_Z10vector_addPmS_S_i)
        /*0014*/ 	.word	0x00000000


	//----- nvinfo : EIATTR_REGCOUNT
	.align		4
.L_3:
        /*0018*/ 	.byte	0x04, 0x2f
        /*001a*/ 	.short	(.L_5 - .L_4)
	.align		4
.L_4:
        /*001c*/ 	.word	index@(_Z15vector_multiplyPmS_S_i)
        /*0020*/ 	.word	0x00000010


	//----- nvinfo : EIATTR_FRAME_SIZE
	.align		4
.L_5:
        /*0024*/ 	.byte	0x04, 0x11
        /*0026*/ 	.short	(.L_7 - .L_6)
	.align		4
.L_6:
        /*0028*/ 	.word	index@(_Z15vector_multiplyPmS_S_i)
        /*002c*/ 	.word	0x00000000


	//----- nvinfo : EIATTR_REGCOUNT
	.align		4
.L_7:
        /*0030*/ 	.byte	0x04, 0x2f
        /*0032*/ 	.short	(.L_9 - .L_8)
	.align		4
.L_8:
        /*0034*/ 	.word	index@(_Z10vector_shlPmS_S_i)
        /*0038*/ 	.word	0x0000000e


	//----- nvinfo : EIATTR_FRAME_SIZE
	.align		4
.L_9:
        /*003c*/ 	.byte	0x04, 0x11
        /*003e*/ 	.short	(.L_11 - .L_10)
	.align		4
.L_10:
        /*0040*/ 	.word	index@(_Z10vector_shlPmS_S_i)
        /*0044*/ 	.word	0x00000000


	//----- nvinfo : EIATTR_REGCOUNT
	.align		4
.L_11:
        /*0048*/ 	.byte	0x04, 0x2f
        /*004a*/ 	.short	(.L_13 - .L_12)
	.align		4
.L_12:
        /*004c*/ 	.word	index@(_Z10vector_shrPmS_S_i)
        /*0050*/ 	.word	0x0000000e


	//----- nvinfo : EIATTR_FRAME_SIZE
	.align		4
.L_13:
        /*0054*/ 	.byte	0x04, 0x11
        /*0056*/ 	.short	(.L_15 - .L_14)
	.align		4
.L_14:
        /*0058*/ 	.word	index@(_Z10vector_shrPmS_S_i)
        /*005c*/ 	.word	0x00000000


	//----- nvinfo : EIATTR_MIN_STACK_SIZE
	.align		4
.L_15:
        /*0060*/ 	.byte	0x04, 0x12
        /*0062*/ 	.short	(.L_17 - .L_16)
	.align		4
.L_16:
        /*0064*/ 	.word	index@(_Z10vector_shrPmS_S_i)
        /*0068*/ 	.word	0x00000000


	//----- nvinfo : EIATTR_MIN_STACK_SIZE
	.align		4
.L_17:
        /*006c*/ 	.byte	0x04, 0x12
        /*006e*/ 	.short	(.L_19 - .L_18)
	.align		4
.L_18:
        /*0070*/ 	.word	index@(_Z10vector_shlPmS_S_i)
        /*0074*/ 	.word	0x00000000


	//----- nvinfo : EIATTR_MIN_STACK_SIZE
	.align		4
.L_19:
        /*0078*/ 	.byte	0x04, 0x12
        /*007a*/ 	.short	(.L_21 - .L_20)
	.align		4
.L_20:
        /*007c*/ 	.word	index@(_Z15vector_multiplyPmS_S_i)
        /*0080*/ 	.word	0x00000000


	//----- nvinfo : EIATTR_MIN_STACK_SIZE
	.align		4
.L_21:
        /*0084*/ 	.byte	0x04, 0x12
        /*0086*/ 	.short	(.L_23 - .L_22)
	.align		4
.L_22:
        /*0088*/ 	.word	index@(_Z10vector_addPmS_S_i)
        /*008c*/ 	.word	0x00000000
.L_23:


//--------------------- .nv.compat                --------------------------
	.section	.nv.compat,"",@"SHT_CUDA_COMPAT_INFO"
	.align	4
        /*0000*/ 	.byte	0x02, 0x09, 0x00, 0x00, 0x02, 0x02, 0x01, 0x00, 0x02, 0x05, 0x05, 0x00, 0x03, 0x07, 0x01, 0x01
        /*0010*/ 	.byte	0x02, 0x03, 0x00, 0x00, 0x02, 0x06, 0x01, 0x00, 0x04, 0x0b, 0x08, 0x00, 0x09, 0x00, 0x00, 0x00
        /*0020*/ 	.byte	0x00, 0x00, 0x00, 0x00


//--------------------- .nv.info._Z10vector_shrPmS_S_i --------------------------
	.section	.nv.info._Z10vector_shrPmS_S_i,"",@"SHT_CUDA_INFO"
	.sectionflags	@""
	.align	4


	//----- nvinfo : EIATTR_CUDA_API_VERSION
	.align		4
        /*0000*/ 	.byte	0x04, 0x37
        /*0002*/ 	.short	(.L_25 - .L_24)
.L_24:
        /*0004*/ 	.word	0x00000082


	//----- nvinfo : EIATTR_KPARAM_INFO
	.align		4
.L_25:
        /*0008*/ 	.byte	0x04, 0x17
        /*000a*/ 	.short	(.L_27 - .L_26)
.L_26:
        /*000c*/ 	.word	0x00000000
        /*0010*/ 	.short	0x0003
        /*0012*/ 	.short	0x0018
        /*0014*/ 	.byte	0x00, 0xf0, 0x11, 0x00


	//----- nvinfo : EIATTR_KPARAM_INFO
	.align		4
.L_27:
        /*0018*/ 	.byte	0x04, 0x17
        /*001a*/ 	.short	(.L_29 - .L_28)
.L_28:
        /*001c*/ 	.word	0x00000000
        /*0020*/ 	.short	0x0002
        /*0022*/ 	.short	0x0010
        /*0024*/ 	.byte	0x00, 0xf5, 0x21, 0x00


	//----- nvinfo : EIATTR_KPARAM_INFO
	.align		4
.L_29:
        /*0028*/ 	.byte	0x04, 0x17
        /*002a*/ 	.short	(.L_31 - .L_30)
.L_30:
        /*002c*/ 	.word	0x00000000
        /*0030*/ 	.short	0x0001
        /*0032*/ 	.short	0x0008
        /*0034*/ 	.byte	0x00, 0xf5, 0x21, 0x00


	//----- nvinfo : EIATTR_KPARAM_INFO
	.align		4
.L_31:
        /*0038*/ 	.byte	0x04, 0x17
        /*003a*/ 	.short	(.L_33 - .L_32)
.L_32:
        /*003c*/ 	.word	0x00000000
        /*0040*/ 	.short	0x0000
        /*0042*/ 	.short	0x0000
        /*0044*/ 	.byte	0x00, 0xf5, 0x21, 0x00


	//----- nvinfo : EIATTR_SPARSE_MMA_MASK
	.align		4
.L_33:
        /*0048*/ 	.byte	0x03, 0x50
        /*004a*/ 	.short	0x0000


	//----- nvinfo : EIATTR_MAXREG_COUNT
	.align		4
        /*004c*/ 	.byte	0x03, 0x1b
        /*004e*/ 	.short	0x00ff


	//----- nvinfo : EIATTR_MERCURY_ISA_VERSION
	.align		4
        /*0050*/ 	.byte	0x03, 0x5f
        /*0052*/ 	.short	0x0101


	//----- nvinfo : EIATTR_VRC_CTA_INIT_COUNT
	.align		4
        /*0054*/ 	.byte	0x02, 0x4a
	.zero		1
	.zero		1


	//----- nvinfo : EIATTR_EXIT_INSTR_OFFSETS
	.align		4
        /*0058*/ 	.byte	0x04, 0x1c
        /*005a*/ 	.short	(.L_35 - .L_34)


	//   ....[0]....
.L_34:
        /*005c*/ 	.word	0x00000070


	//   ....[1]....
        /*0060*/ 	.word	0x00000140


	//----- nvinfo : EIATTR_CBANK_PARAM_SIZE
	.align		4
.L_35:
        /*0064*/ 	.byte	0x03, 0x19
        /*0066*/ 	.short	0x001c


	//----- nvinfo : EIATTR_PARAM_CBANK
	.align		4
        /*0068*/ 	.byte	0x04, 0x0a
        /*006a*/ 	.short	(.L_37 - .L_36)
	.align		4
.L_36:
        /*006c*/ 	.word	index@(.nv.constant0._Z10vector_shrPmS_S_i)
        /*0070*/ 	.short	0x0380
        /*0072*/ 	.short	0x001c


	//----- nvinfo : EIATTR_SW_WAR
	.align		4
.L_37:
        /*0074*/ 	.byte	0x04, 0x36
        /*0076*/ 	.short	(.L_39 - .L_38)
.L_38:
        /*0078*/ 	.word	0x00000008
.L_39:


//--------------------- .nv.info._Z10vector_shlPmS_S_i --------------------------
	.section	.nv.info._Z10vector_shlPmS_S_i,"",@"SHT_CUDA_INFO"
	.sectionflags	@""
	.align	4


	//----- nvinfo : EIATTR_CUDA_API_VERSION
	.align		4
        /*0000*/ 	.byte	0x04, 0x37
        /*0002*/ 	.short	(.L_41 - .L_40)
.L_40:
        /*0004*/ 	.word	0x00000082


	//----- nvinfo : EIATTR_KPARAM_INFO
	.align		4
.L_41:
        /*0008*/ 	.byte	0x04, 0x17
        /*000a*/ 	.short	(.L_43 - .L_42)
.L_42:
        /*000c*/ 	.word	0x00000000
        /*0010*/ 	.short	0x0003
        /*0012*/ 	.short	0x0018
        /*0014*/ 	.byte	0x00, 0xf0, 0x11, 0x00


	//----- nvinfo : EIATTR_KPARAM_INFO
	.align		4
.L_43:
        /*0018*/ 	.byte	0x04, 0x17
        /*001a*/ 	.short	(.L_45 - .L_44)
.L_44:
        /*001c*/ 	.word	0x00000000
        /*0020*/ 	.short	0x0002
        /*0022*/ 	.short	0x0010
        /*0024*/ 	.byte	0x00, 0xf5, 0x21, 0x00


	//----- nvinfo : EIATTR_KPARAM_INFO
	.align		4
.L_45:
        /*0028*/ 	.byte	0x04, 0x17
        /*002a*/ 	.short	(.L_47 - .L_46)
.L_46:
        /*002c*/ 	.word	0x00000000
        /*0030*/ 	.short	0x0001
        /*0032*/ 	.short	0x0008
        /*0034*/ 	.byte	0x00, 0xf5, 0x21, 0x00


	//----- nvinfo : EIATTR_KPARAM_INFO
	.align		4
.L_47:
        /*0038*/ 	.byte	0x04, 0x17
        /*003a*/ 	.short	(.L_49 - .L_48)
.L_48:
        /*003c*/ 	.word	0x00000000
        /*0040*/ 	.short	0x0000
        /*0042*/ 	.short	0x0000
        /*0044*/ 	.byte	0x00, 0xf5, 0x21, 0x00


	//----- nvinfo : EIATTR_SPARSE_MMA_MASK
	.align		4
.L_49:
        /*0048*/ 	.byte	0x03, 0x50
        /*004a*/ 	.short	0x0000


	//----- nvinfo : EIATTR_MAXREG_COUNT
	.align		4
        /*004c*/ 	.byte	0x03, 0x1b
        /*004e*/ 	.short	0x00ff


	//----- nvinfo : EIATTR_MERCURY_ISA_VERSION
	.align		4
        /*0050*/ 	.byte	0x03, 0x5f
        /*0052*/ 	.short	0x0101


	//----- nvinfo : EIATTR_VRC_CTA_INIT_COUNT
	.align		4
        /*0054*/ 	.byte	0x02, 0x4a
	.zero		1
	.zero		1


	//----- nvinfo : EIATTR_EXIT_INSTR_OFFSETS
	.align		4
        /*0058*/ 	.byte	0x04, 0x1c
        /*005a*/ 	.short	(.L_51 - .L_50)


	//   ....[0]....
.L_50:
        /*005c*/ 	.word	0x00000070


	//   ....[1]....
        /*0060*/ 	.word	0x00000140


	//----- nvinfo : EIATTR_CBANK_PARAM_SIZE
	.align		4
.L_51:
        /*0064*/ 	.byte	0x03, 0x19
        /*0066*/ 	.short	0x001c


	//----- nvinfo : EIATTR_PARAM_CBANK
	.align		4
        /*0068*/ 	.byte	0x04, 0x0a
        /*006a*/ 	.short	(.L_53 - .L_52)
	.align		4
.L_52:
        /*006c*/ 	.word	index@(.nv.constant0._Z10vector_shlPmS_S_i)
        /*0070*/ 	.short	0x0380
        /*0072*/ 	.short	0x001c


	//----- nvinfo : EIATTR_SW_WAR
	.align		4
.L_53:
        /*0074*/ 	.byte	0x04, 0x36
        /*0076*/ 	.short	(.L_55 - .L_54)
.L_54:
        /*0078*/ 	.word	0x00000008
.L_55:


//--------------------- .nv.info._Z15vector_multiplyPmS_S_i --------------------------
	.section	.nv.info._Z15vector_multiplyPmS_S_i,"",@"SHT_CUDA_INFO"
	.sectionflags	@""
	.align	4


	//----- nvinfo : EIATTR_CUDA_API_VERSION
	.align		4
        /*0000*/ 	.byte	0x04, 0x37
        /*0002*/ 	.short	(.L_57 - .L_56)
.L_56:
        /*0004*/ 	.word	0x00000082


	//----- nvinfo : EIATTR_KPARAM_INFO
	.align		4
.L_57:
        /*0008*/ 	.byte	0x04, 0x17
        /*000a*/ 	.short	(.L_59 - .L_58)
.L_58:
        /*000c*/ 	.word	0x00000000
        /*0010*/ 	.short	0x0003
        /*0012*/ 	.short	0x0018
        /*0014*/ 	.byte	0x00, 0xf0, 0x11, 0x00


	//----- nvinfo : EIATTR_KPARAM_INFO
	.align		4
.L_59:
        /*0018*/ 	.byte	0x04, 0x17
        /*001a*/ 	.short	(.L_61 - .L_60)
.L_60:
        /*001c*/ 	.word	0x00000000
        /*0020*/ 	.short	0x0002
        /*0022*/ 	.short	0x0010
        /*0024*/ 	.byte	0x00, 0xf5, 0x21, 0x00


	//----- nvinfo : EIATTR_KPARAM_INFO
	.align		4
.L_61:
        /*0028*/ 	.byte	0x04, 0x17
        /*002a*/ 	.short	(.L_63 - .L_62)
.L_62:
        /*002c*/ 	.word	0x00000000
        /*0030*/ 	.short	0x0001
        /*0032*/ 	.short	0x0008
        /*0034*/ 	.byte	0x00, 0xf5, 0x21, 0x00


	//----- nvinfo : EIATTR_KPARAM_INFO
	.align		4
.L_63:
        /*0038*/ 	.byte	0x04, 0x17
        /*003a*/ 	.short	(.L_65 - .L_64)
.L_64:
        /*003c*/ 	.word	0x00000000
        /*0040*/ 	.short	0x0000
        /*0042*/ 	.short	0x0000
        /*0044*/ 	.byte	0x00, 0xf5, 0x21, 0x00


	//----- nvinfo : EIATTR_SPARSE_MMA_MASK
	.align		4
.L_65:
        /*0048*/ 	.byte	0x03, 0x50
        /*004a*/ 	.short	0x0000


	//----- nvinfo : EIATTR_MAXREG_COUNT
	.align		4
        /*004c*/ 	.byte	0x03, 0x1b
        /*004e*/ 	.short	0x00ff


	//----- nvinfo : EIATTR_MERCURY_ISA_VERSION
	.align		4
        /*0050*/ 	.byte	0x03, 0x5f
        /*0052*/ 	.short	0x0101


	//----- nvinfo : EIATTR_VRC_CTA_INIT_COUNT
	.align		4
        /*0054*/ 	.byte	0x02, 0x4a
	.zero		1
	.zero		1


	//----- nvinfo : EIATTR_EXIT_INSTR_OFFSETS
	.align		4
        /*0058*/ 	.byte	0x04, 0x1c
        /*005a*/ 	.short	(.L_67 - .L_66)


	//   ....[0]....
.L_66:
        /*005c*/ 	.word	0x00000070


	//   ....[1]....
        /*0060*/ 	.word	0x00000160


	//----- nvinfo : EIATTR_CBANK_PARAM_SIZE
	.align		4
.L_67:
        /*0064*/ 	.byte	0x03, 0x19
        /*0066*/ 	.short	0x001c


	//----- nvinfo : EIATTR_PARAM_CBANK
	.align		4
        /*0068*/ 	.byte	0x04, 0x0a
        /*006a*/ 	.short	(.L_69 - .L_68)
	.align		4
.L_68:
        /*006c*/ 	.word	index@(.nv.constant0._Z15vector_multiplyPmS_S_i)
        /*0070*/ 	.short	0x0380
        /*0072*/ 	.short	0x001c


	//----- nvinfo : EIATTR_SW_WAR
	.align		4
.L_69:
        /*0074*/ 	.byte	0x04, 0x36
        /*0076*/ 	.short	(.L_71 - .L_70)
.L_70:
        /*0078*/ 	.word	0x00000008
.L_71:


//--------------------- .nv.info._Z10vector_addPmS_S_i --------------------------
	.section	.nv.info._Z10vector_addPmS_S_i,"",@"SHT_CUDA_INFO"
	.sectionflags	@""
	.align	4


	//----- nvinfo : EIATTR_CUDA_API_VERSION
	.align		4
        /*0000*/ 	.byte	0x04, 0x37
        /*0002*/ 	.short	(.L_73 - .L_72)
.L_72:
        /*0004*/ 	.word	0x00000082


	//----- nvinfo : EIATTR_KPARAM_INFO
	.align		4
.L_73:
        /*0008*/ 	.byte	0x04, 0x17
        /*000a*/ 	.short	(.L_75 - .L_74)
.L_74:
        /*000c*/ 	.word	0x00000000
        /*0010*/ 	.short	0x0003
        /*0012*/ 	.short	0x0018
        /*0014*/ 	.byte	0x00, 0xf0, 0x11, 0x00


	//----- nvinfo : EIATTR_KPARAM_INFO
	.align		4
.L_75:
        /*0018*/ 	.byte	0x04, 0x17
        /*001a*/ 	.short	(.L_77 - .L_76)
.L_76:
        /*001c*/ 	.word	0x00000000
        /*0020*/ 	.short	0x0002
        /*0022*/ 	.short	0x0010
        /*0024*/ 	.byte	0x00, 0xf5, 0x21, 0x00


	//----- nvinfo : EIATTR_KPARAM_INFO
	.align		4
.L_77:
        /*0028*/ 	.byte	0x04, 0x17
        /*002a*/ 	.short	(.L_79 - .L_78)
.L_78:
        /*002c*/ 	.word	0x00000000
        /*0030*/ 	.short	0x0001
        /*0032*/ 	.short	0x0008
        /*0034*/ 	.byte	0x00, 0xf5, 0x21, 0x00


	//----- nvinfo : EIATTR_KPARAM_INFO
	.align		4
.L_79:
        /*0038*/ 	.byte	0x04, 0x17
        /*003a*/ 	.short	(.L_81 - .L_80)
.L_80:
        /*003c*/ 	.word	0x00000000
        /*0040*/ 	.short	0x0000
        /*0042*/ 	.short	0x0000
        /*0044*/ 	.byte	0x00, 0xf5, 0x21, 0x00


	//----- nvinfo : EIATTR_SPARSE_MMA_MASK
	.align		4
.L_81:
        /*0048*/ 	.byte	0x03, 0x50
        /*004a*/ 	.short	0x0000


	//----- nvinfo : EIATTR_MAXREG_COUNT
	.align		4
        /*004c*/ 	.byte	0x03, 0x1b
        /*004e*/ 	.short	0x00ff


	//----- nvinfo : EIATTR_MERCURY_ISA_VERSION
	.align		4
        /*0050*/ 	.byte	0x03, 0x5f
        /*0052*/ 	.short	0x0101


	//----- nvinfo : EIATTR_VRC_CTA_INIT_COUNT
	.align		4
        /*0054*/ 	.byte	0x02, 0x4a
	.zero		1
	.zero		1


	//----- nvinfo : EIATTR_EXIT_INSTR_OFFSETS
	.align		4
        /*0058*/ 	.byte	0x04, 0x1c
        /*005a*/ 	.short	(.L_83 - .L_82)


	//   ....[0]....
.L_82:
        /*005c*/ 	.word	0x00000070


	//   ....[1]....
        /*0060*/ 	.word	0x00000140


	//----- nvinfo : EIATTR_CBANK_PARAM_SIZE
	.align		4
.L_83:
        /*0064*/ 	.byte	0x03, 0x19
        /*0066*/ 	.short	0x001c


	//----- nvinfo : EIATTR_PARAM_CBANK
	.align		4
        /*0068*/ 	.byte	0x04, 0x0a
        /*006a*/ 	.short	(.L_85 - .L_84)
	.align		4
.L_84:
        /*006c*/ 	.word	index@(.nv.constant0._Z10vector_addPmS_S_i)
        /*0070*/ 	.short	0x0380
        /*0072*/ 	.short	0x001c


	//----- nvinfo : EIATTR_SW_WAR
	.align		4
.L_85:
        /*0074*/ 	.byte	0x04, 0x36
        /*0076*/ 	.short	(.L_87 - .L_86)
.L_86:
        /*0078*/ 	.word	0x00000008
.L_87:


//--------------------- .nv.callgraph             --------------------------
	.section	.nv.callgraph,"",@"SHT_CUDA_CALLGRAPH"
	.align	4
	.sectionentsize	8
	.align		4
        /*0000*/ 	.word	0x00000000
	.align		4
        /*0004*/ 	.word	0xffffffff
	.align		4
        /*0008*/ 	.word	0x00000000
	.align		4
        /*000c*/ 	.word	0xfffffffe
	.align		4
        /*0010*/ 	.word	0x00000000
	.align		4
        /*0014*/ 	.word	0xfffffffd
	.align		4
        /*0018*/ 	.word	0x00000000
	.align		4
        /*001c*/ 	.word	0xfffffffc


//--------------------- .text._Z10vector_shrPmS_S_i --------------------------
	.section	.text._Z10vector_shrPmS_S_i,"ax",@progbits
	.align	128
        .global         _Z10vector_shrPmS_S_i
        .type           _Z10vector_shrPmS_S_i,@function
        .size           _Z10vector_shrPmS_S_i,(.L_x_4 - _Z10vector_shrPmS_S_i)
        .other          _Z10vector_shrPmS_S_i,@"STO_CUDA_ENTRY STV_DEFAULT"
_Z10vector_shrPmS_S_i:
.text._Z10vector_shrPmS_S_i:
[----:B------:R-:W-:Y:S01]  /*0000*/  LDC R1, c[0x0][0x37c] ;  /* 0x0000df00ff017b82 */ /* 0x000fe20000000800 */
[----:B------:R-:W0:Y:S07]  /*0010*/  S2R R0, SR_TID.X ;  /* 0x0000000000007919 */ /* 0x000e2e0000002100 */
[----:B------:R-:W0:Y:S01]  /*0020*/  S2UR UR4, SR_CTAID.X ;  /* 0x00000000000479c3 */ /* 0x000e220000002500 */
[----:B------:R-:W1:Y:S07]  /*0030*/  LDCU UR5, c[0x0][0x398] ;  /* 0x00007300ff0577ac */ /* 0x000e6e0008000800 */
[----:B------:R-:W0:Y:S02]  /*0040*/  LDC R11, c[0x0][0x360] ;  /* 0x0000d800ff0b7b82 */ /* 0x000e240000000800 */
[----:B0-----:R-:W-:-:S05]  /*0050*/  IMAD R11, R11, UR4, R0 ;  /* 0x000000040b0b7c24 */ /* 0x001fca000f8e0200 */
[----:B-1----:R-:W-:-:S13]  /*0060*/  ISETP.GE.AND P0, PT, R11, UR5, PT ;  /* 0x000000050b007c0c */ /* 0x002fda000bf06270 */
[----:B------:R-:W-:Y:S05]  /*0070*/  @P0 EXIT ;  /* 0x000000000000094d */ /* 0x000fea0003800000 */
[----:B------:R-:W0:Y:S01]  /*0080*/  LDC.64 R4, c[0x0][0x390] ;  /* 0x0000e400ff047b82 */ /* 0x000e220000000a00 */
[----:B------:R-:W1:Y:S07]  /*0090*/  LDCU.64 UR4, c[0x0][0x358] ;  /* 0x00006b00ff0477ac */ /* 0x000e6e0008000a00 */
[----:B------:R-:W2:Y:S08]  /*00a0*/  LDC.64 R2, c[0x0][0x388] ;  /* 0x0000e200ff027b82 */ /* 0x000eb00000000a00 */
[----:B------:R-:W3:Y:S01]  /*00b0*/  LDC.64 R6, c[0x0][0x380] ;  /* 0x0000e000ff067b82 */ /* 0x000ee20000000a00 */
[----:B0-----:R-:W-:-:S06]  /*00c0*/  IMAD.WIDE R4, R11, 0x8, R4 ;  /* 0x000000080b047825 */ /* 0x001fcc00078e0204 */
[----:B-1----:R-:W4:Y:S01]  /*00d0*/  LDG.E R5, desc[UR4][R4.64] ;  /* 0x0000000404057981 */ /* 0x002f22000c1e1900 */
[----:B--2---:R-:W-:-:S06]  /*00e0*/  IMAD.WIDE R2, R11, 0x8, R2 ;  /* 0x000000080b027825 */ /* 0x004fcc00078e0202 */
[----:B------:R-:W4:Y:S01]  /*00f0*/  LDG.E.64 R2, desc[UR4][R2.64] ;  /* 0x0000000402027981 */ /* 0x000f22000c1e1b00 */
[----:B---3--:R-:W-:Y:S01]  /*0100*/  IMAD.WIDE R6, R11, 0x8, R6 ;  /* 0x000000080b067825 */ /* 0x008fe200078e0206 */
[-CC-:B----4-:R-:W-:Y:S02]  /*0110*/  SHF.R.U64 R8, R2, R5.reuse, R3.reuse ;  /* 0x0000000502087219 */ /* 0x190fe40000001203 */
[----:B------:R-:W-:-:S05]  /*0120*/  SHF.R.U32.HI R9, RZ, R5, R3 ;  /* 0x00000005ff097219 */ /* 0x000fca0000011603 */
[----:B------:R-:W-:Y:S01]  /*0130*/  STG.E.64 desc[UR4][R6.64], R8 ;  /* 0x0000000806007986 */ /* 0x000fe2000c101b04 */
[----:B------:R-:W-:Y:S05]  /*0140*/  EXIT ;  /* 0x000000000000794d */ /* 0x000fea0003800000 */
.L_x_0:
[----:B------:R-:W-:-:S00]  /*0150*/  BRA `(.L_x_0) ;  /* 0xfffffffc00fc7947 */ /* 0x000fc0000383ffff */
[----:B------:R-:W-:-:S00]  /*0160*/  NOP ;  /* 0x0000000000007918 */ /* 0x000fc00000000000 */
        /* <DEDUP_REMOVED lines=9> */
.L_x_4:


//--------------------- .text._Z10vector_shlPmS_S_i --------------------------
	.section	.text._Z10vector_shlPmS_S_i,"ax",@progbits
	.align	128
        .global         _Z10vector_shlPmS_S_i
        .type           _Z10vector_shlPmS_S_i,@function
        .size           _Z10vector_shlPmS_S_i,(.L_x_5 - _Z10vector_shlPmS_S_i)
        .other          _Z10vector_shlPmS_S_i,@"STO_CUDA_ENTRY STV_DEFAULT"
_Z10vector_shlPmS_S_i:
.text._Z10vector_shlPmS_S_i:
        /* <DEDUP_REMOVED lines=17> */
[CC--:B----4-:R-:W-:Y:S02]  /*0110*/  SHF.L.U64.HI R9, R2.reuse, R5.reuse, R3 ;  /* 0x0000000502097219 */ /* 0x0d0fe40000010203 */
[----:B------:R-:W-:-:S05]  /*0120*/  SHF.L.U32 R8, R2, R5, RZ ;  /* 0x0000000502087219 */ /* 0x000fca00000006ff */
[----:B------:R-:W-:Y:S01]  /*0130*/  STG.E.64 desc[UR4][R6.64], R8 ;  /* 0x0000000806007986 */ /* 0x000fe2000c101b04 */
[----:B------:R-:W-:Y:S05]  /*0140*/  EXIT ;  /* 0x000000000000794d */ /* 0x000fea0003800000 */
.L_x_1:
        /* <DEDUP_REMOVED lines=11> */
.L_x_5:


//--------------------- .text._Z15vector_multiplyPmS_S_i --------------------------
	.section	.text._Z15vector_multiplyPmS_S_i,"ax",@progbits
	.align	128
        .global         _Z15vector_multiplyPmS_S_i
        .type           _Z15vector_multiplyPmS_S_i,@function
        .size           _Z15vector_multiplyPmS_S_i,(.L_x_6 - _Z15vector_multiplyPmS_S_i)
        .other          _Z15vector_multiplyPmS_S_i,@"STO_CUDA_ENTRY STV_DEFAULT"
_Z15vector_multiplyPmS_S_i:
.text._Z15vector_multiplyPmS_S_i:
        /* <DEDUP_REMOVED lines=13> */
[----:B-1----:R-:W4:Y:S01]  /*00d0*/  LDG.E.64 R2, desc[UR4][R2.64] ;  /* 0x0000000402027981 */ /* 0x002f22000c1e1b00 */
[----:B--2---:R-:W-:-:S06]  /*00e0*/  IMAD.WIDE R4, R11, 0x8, R4 ;  /* 0x000000080b047825 */ /* 0x004fcc00078e0204 */
[----:B------:R-:W4:Y:S01]  /*00f0*/  LDG.E.64 R4, desc[UR4][R4.64] ;  /* 0x0000000404047981 */ /* 0x000f22000c1e1b00 */
[----:B---3--:R-:W-:-:S04]  /*0100*/  IMAD.WIDE R6, R11, 0x8, R6 ;  /* 0x000000080b067825 */ /* 0x008fc800078e0206 */
[-C--:B----4-:R-:W-:Y:S02]  /*0110*/  IMAD R13, R5, R2.reuse, RZ ;  /* 0x00000002050d7224 */ /* 0x090fe400078e02ff */
[----:B------:R-:W-:-:S04]  /*0120*/  IMAD.WIDE.U32 R8, R4, R2, RZ ;  /* 0x0000000204087225 */ /* 0x000fc800078e00ff */
[----:B------:R-:W-:-:S05]  /*0130*/  IMAD R13, R3, R4, R13 ;  /* 0x00000004030d7224 */ /* 0x000fca00078e020d */
[----:B------:R-:W-:-:S05]  /*0140*/  IADD3 R9, PT, PT, R9, R13, RZ ;  /* 0x0000000d09097210 */ /* 0x000fca0007ffe0ff */
[----:B------:R-:W-:Y:S01]  /*0150*/  STG.E.64 desc[UR4][R6.64], R8 ;  /* 0x0000000806007986 */ /* 0x000fe2000c101b04 */
[----:B------:R-:W-:Y:S05]  /*0160*/  EXIT ;  /* 0x000000000000794d */ /* 0x000fea0003800000 */
.L_x_2:
        /* <DEDUP_REMOVED lines=9> */
.L_x_6:


//--------------------- .text._Z10vector_addPmS_S_i --------------------------
	.section	.text._Z10vector_addPmS_S_i,"ax",@progbits
	.align	128
        .global         _Z10vector_addPmS_S_i
        .type           _Z10vector_addPmS_S_i,@function
        .size           _Z10vector_addPmS_S_i,(.L_x_7 - _Z10vector_addPmS_S_i)
        .other          _Z10vector_addPmS_S_i,@"STO_CUDA_ENTRY STV_DEFAULT"
_Z10vector_addPmS_S_i:
.text._Z10vector_addPmS_S_i:
        /* <DEDUP_REMOVED lines=16> */
[----:B---3--:R-:W-:Y:S01]  /*0100*/  IMAD.WIDE R6, R11, 0x8, R6 ;  /* 0x000000080b067825 */ /* 0x008fe200078e0206 */
[----:B----4-:R-:W-:-:S04]  /*0110*/  IADD3 R8, P0, PT, R2, R4, RZ ;  /* 0x0000000402087210 */ /* 0x010fc80007f1e0ff */
[----:B------:R-:W-:-:S05]  /*0120*/  IADD3.X R9, PT, PT, R3, R5, RZ, P0, !PT ;  /* 0x0000000503097210 */ /* 0x000fca00007fe4ff */
[----:B------:R-:W-:Y:S01]  /*0130*/  STG.E.64 desc[UR4][R6.64], R8 ;  /* 0x0000000806007986 */ /* 0x000fe2000c101b04 */
[----:B------:R-:W-:Y:S05]  /*0140*/  EXIT ;  /* 0x000000000000794d */ /* 0x000fea0003800000 */
.L_x_3:
        /* <DEDUP_REMOVED lines=11> */
.L_x_7:


//--------------------- .nv.shared.reserved.0     --------------------------
	.section	.nv.shared.reserved.0,"aw",@nobits
	.weak		__nv_reservedSMEM_offset_0_alias
	.size		__nv_reservedSMEM_offset_0_alias, 0, 64
	.other		__nv_reservedSMEM_offset_0_alias,@"STO_CUDA_RESERVED_SHARED STV_DEFAULT"
__nv_reservedSMEM_offset_0_alias:
	.zero		0
	.zero		64


//--------------------- .nv.constant0._Z10vector_shrPmS_S_i --------------------------
	.section	.nv.constant0._Z10vector_shrPmS_S_i,"a",@progbits
	.sectionflags	@""
	.align	4
.nv.constant0._Z10vector_shrPmS_S_i:
	.zero		924


//--------------------- .nv.constant0._Z10vector_shlPmS_S_i --------------------------
	.section	.nv.constant0._Z10vector_shlPmS_S_i,"a",@progbits
	.sectionflags	@""
	.align	4
.nv.constant0._Z10vector_shlPmS_S_i:
	.zero		924


//--------------------- .nv.constant0._Z15vector_multiplyPmS_S_i --------------------------
	.section	.nv.constant0._Z15vector_multiplyPmS_S_i,"a",@progbits
	.sectionflags	@""
	.align	4
.nv.constant0._Z15vector_multiplyPmS_S_i:
	.zero		924


//--------------------- .nv.constant0._Z10vector_addPmS_S_i --------------------------
	.section	.nv.constant0._Z10vector_addPmS_S_i,"a",@progbits
	.sectionflags	@""
	.align	4
.nv.constant0._Z10vector_addPmS_S_i:
	.zero		924


//--------------------- SYMBOLS --------------------------

	.type		.nv.reservedSmem.offset0,@object
	.size		.nv.reservedSmem.offset0,0x4
